	.headerflags	@"EF_CUDA_TEXMODE_UNIFIED EF_CUDA_64BIT_ADDRESS EF_CUDA_ACCELERATORS EF_CUDA_SM90 EF_CUDA_VIRTUAL_SM(EF_CUDA_SM90)"
	.elftype	@"ET_EXEC"


//--------------------- .nv.info                  --------------------------
	.section	.nv.info,"",@"SHT_CUDA_INFO"
	.align	4


	//----- nvinfo : EIATTR_REGCOUNT
	.align		4
        /*0000*/ 	.byte	0x04, 0x2f
        /*0002*/ 	.short	(.L_1 - .L_0)
	.align		4
.L_0:
        /*0004*/ 	.word	index@(triton_poi_fused_cat_36)
        /*0008*/ 	.word	0x0000001a


	//----- nvinfo : EIATTR_MIN_STACK_SIZE
	.align		4
.L_1:
        /*000c*/ 	.byte	0x04, 0x12
        /*000e*/ 	.short	(.L_3 - .L_2)
	.align		4
.L_2:
        /*0010*/ 	.word	index@(triton_poi_fused_cat_36)
        /*0014*/ 	.word	0x00000000


	//----- nvinfo : EIATTR_FRAME_SIZE
	.align		4
.L_3:
        /*0018*/ 	.byte	0x04, 0x11
        /*001a*/ 	.short	(.L_5 - .L_4)
	.align		4
.L_4:
        /*001c*/ 	.word	index@(triton_poi_fused_cat_36)
        /*0020*/ 	.word	0x00000000


	//----- nvinfo : EIATTR_MIN_STACK_SIZE
	.align		4
.L_5:
        /*0024*/ 	.byte	0x04, 0x12
        /*0026*/ 	.short	(.L_7 - .L_6)
	.align		4
.L_6:
        /*0028*/ 	.word	index@(triton_poi_fused_cat_36)
        /*002c*/ 	.word	0x00000000
.L_7:


//--------------------- .nv.info.triton_poi_fused_cat_36 --------------------------
	.section	.nv.info.triton_poi_fused_cat_36,"",@"SHT_CUDA_INFO"
	.sectionflags	@""
	.align	4


	//----- nvinfo : EIATTR_CUDA_API_VERSION
	.align		4
        /*0000*/ 	.byte	0x04, 0x37
        /*0002*/ 	.short	(.L_9 - .L_8)
.L_8:
        /*0004*/ 	.word	0x0000007c


	//----- nvinfo : EIATTR_KPARAM_INFO
	.align		4
.L_9:
        /*0008*/ 	.byte	0x04, 0x17
        /*000a*/ 	.short	(.L_11 - .L_10)
.L_10:
        /*000c*/ 	.word	0x00000000
        /*0010*/ 	.short	0x0003
        /*0012*/ 	.short	0x0014
        /*0014*/ 	.byte	0x00, 0xf0, 0x11, 0x00


	//----- nvinfo : EIATTR_KPARAM_INFO
	.align		4
.L_11:
        /*0018*/ 	.byte	0x04, 0x17
        /*001a*/ 	.short	(.L_13 - .L_12)
.L_12:
        /*001c*/ 	.word	0x00000000
        /*0020*/ 	.short	0x0002
        /*0022*/ 	.short	0x0010
        /*0024*/ 	.byte	0x00, 0xf0, 0x11, 0x00


	//----- nvinfo : EIATTR_KPARAM_INFO
	.align		4
.L_13:
        /*0028*/ 	.byte	0x04, 0x17
        /*002a*/ 	.short	(.L_15 - .L_14)
.L_14:
        /*002c*/ 	.word	0x00000000
        /*0030*/ 	.short	0x0001
        /*0032*/ 	.short	0x0008
        /*0034*/ 	.byte	0x00, 0xf4, 0x21, 0x00


	//----- nvinfo : EIATTR_KPARAM_INFO
	.align		4
.L_15:
        /*0038*/ 	.byte	0x04, 0x17
        /*003a*/ 	.short	(.L_17 - .L_16)
.L_16:
        /*003c*/ 	.word	0x00000000
        /*0040*/ 	.short	0x0000
        /*0042*/ 	.short	0x0000
        /*0044*/ 	.byte	0x00, 0xf4, 0x21, 0x00


	//----- nvinfo : EIATTR_SPARSE_MMA_MASK
	.align		4
.L_17:
        /*0048*/ 	.byte	0x03, 0x50
        /*004a*/ 	.short	0x0000


	//----- nvinfo : EIATTR_MAXREG_COUNT
	.align		4
        /*004c*/ 	.byte	0x03, 0x1b
        /*004e*/ 	.short	0x00ff


	//----- nvinfo : EIATTR_EXIT_INSTR_OFFSETS
	.align		4
        /*0050*/ 	.byte	0x04, 0x1c
        /*0052*/ 	.short	(.L_19 - .L_18)


	//   ....[0]....
.L_18:
        /*0054*/ 	.word	0x000004c0


	//   ....[1]....
        /*0058*/ 	.word	0x00000510


	//----- nvinfo : EIATTR_REQNTID
	.align		4
.L_19:
        /*005c*/ 	.byte	0x04, 0x10
        /*005e*/ 	.short	(.L_21 - .L_20)
.L_20:
        /*0060*/ 	.word	0x00000080
        /*0064*/ 	.word	0x00000001
        /*0068*/ 	.word	0x00000001


	//----- nvinfo : EIATTR_CBANK_PARAM_SIZE
	.align		4
.L_21:
        /*006c*/ 	.byte	0x03, 0x19
        /*006e*/ 	.short	0x0018


	//----- nvinfo : EIATTR_PARAM_CBANK
	.align		4
        /*0070*/ 	.byte	0x04, 0x0a
        /*0072*/ 	.short	(.L_23 - .L_22)
	.align		4
.L_22:
        /*0074*/ 	.word	index@(.nv.constant0.triton_poi_fused_cat_36)
        /*0078*/ 	.short	0x0210
        /*007a*/ 	.short	0x0018


	//----- nvinfo : EIATTR_SW_WAR
	.align		4
.L_23:
        /*007c*/ 	.byte	0x04, 0x36
        /*007e*/ 	.short	(.L_25 - .L_24)
.L_24:
        /*0080*/ 	.word	0x00000008
.L_25:


//--------------------- .nv.callgraph             --------------------------
	.section	.nv.callgraph,"",@"SHT_CUDA_CALLGRAPH"
	.align	4
	.sectionentsize	8
	.align		4
        /*0000*/ 	.word	0x00000000
	.align		4
        /*0004*/ 	.word	0xffffffff
	.align		4
        /*0008*/ 	.word	0x00000000
	.align		4
        /*000c*/ 	.word	0xfffffffe
	.align		4
        /*0010*/ 	.word	0x00000000
	.align		4
        /*0014*/ 	.word	0xfffffffd
	.align		4
        /*0018*/ 	.word	0x00000000
	.align		4
        /*001c*/ 	.word	0xfffffffc


//--------------------- .text.triton_poi_fused_cat_36 --------------------------
	.section	.text.triton_poi_fused_cat_36,"ax",@progbits
	.sectionflags	@"SHF_BARRIERS=1"
	.align	128
        .global         triton_poi_fused_cat_36
        .type           triton_poi_fused_cat_36,@function
        .size           triton_poi_fused_cat_36,(.L_x_1 - triton_poi_fused_cat_36)
        .other          triton_poi_fused_cat_36,@"STO_CUDA_ENTRY STV_DEFAULT"
triton_poi_fused_cat_36:
.text.triton_poi_fused_cat_36:
[----:B------:R-:W0:Y:S02]  /*0000*/  LDC R1, c[0x0][0x28] ;  /* 0x00000a00ff017b82 */ /* 0x000e240000000800 */
[----:B------:R-:W1:Y:S01]  /*0010*/  S2R R18, SR_TID.X ;  /* 0x0000000000127919 */ /* 0x000e620000002100 */
[----:B------:R-:W2:Y:S01]  /*0020*/  LDC.64 R8, c[0x0][0x210] ;  /* 0x00008400ff087b82 */ /* 0x000ea20000000a00 */
[----:B------:R-:W-:Y:S01]  /*0030*/  CS2R R6, SRZ ;  /* 0x0000000000067805 */ /* 0x000fe2000001ff00 */
[----:B------:R-:W-:Y:S01]  /*0040*/  ULDC.64 UR6, c[0x0][0x208] ;  /* 0x0000820000067ab9 */ /* 0x000fe20000000a00 */
[----:B------:R-:W3:Y:S01]  /*0050*/  S2R R3, SR_CTAID.X ;  /* 0x0000000000037919 */ /* 0x000ee20000002500 */
[----:B------:R-:W4:Y:S01]  /*0060*/  S2R R17, SR_CTAID.Y ;  /* 0x0000000000117919 */ /* 0x000f220000002600 */
[----:B------:R-:W-:Y:S02]  /*0070*/  CS2R R10, SRZ ;  /* 0x00000000000a7805 */ /* 0x000fe4000001ff00 */
[----:B-1----:R-:W-:Y:S01]  /*0080*/  SHF.R.U32.HI R0, RZ, 0x3, R18 ;  /* 0x00000003ff007819 */ /* 0x002fe20000011612 */
[----:B------:R-:W-:Y:S02]  /*0090*/  IMAD.SHL.U32 R16, R18, 0x4, RZ ;  /* 0x0000000412107824 */ /* 0x000fe400078e00ff */
[----:B---3--:R-:W-:Y:S01]  /*00a0*/  IMAD.SHL.U32 R3, R3, 0x20, RZ ;  /* 0x0000002003037824 */ /* 0x008fe200078e00ff */
[----:B------:R-:W-:Y:S01]  /*00b0*/  SGXT.U32 R0, R0, 0x4 ;  /* 0x000000040000781a */ /* 0x000fe20000000000 */
[----:B----4-:R-:W-:-:S03]  /*00c0*/  IMAD.SHL.U32 R17, R17, 0x20, RZ ;  /* 0x0000002011117824 */ /* 0x010fc600078e00ff */
[----:B------:R-:W-:Y:S02]  /*00d0*/  LOP3.LUT R5, R3, 0x1c, R16, 0xf8, !PT ;  /* 0x0000001c03057812 */ /* 0x000fe400078ef810 */
[----:B------:R-:W-:Y:S02]  /*00e0*/  LOP3.LUT R2, R17, R0, RZ, 0xfc, !PT ;  /* 0x0000000011027212 */ /* 0x000fe400078efcff */
[----:B------:R-:W-:Y:S02]  /*00f0*/  ISETP.GE.AND P0, PT, R5, 0x24, PT ;  /* 0x000000240500780c */ /* 0x000fe40003f06270 */
[----:B------:R-:W-:Y:S01]  /*0100*/  LOP3.LUT R4, R17, 0x10, R0, 0xfe, !PT ;  /* 0x0000001011047812 */ /* 0x000fe200078efe00 */
[----:B------:R-:W-:-:S04]  /*0110*/  IMAD R13, R2, 0x24, R5 ;  /* 0x00000024020d7824 */ /* 0x000fc800078e0205 */
[----:B------:R-:W-:Y:S01]  /*0120*/  IMAD R15, R4, 0x24, R5 ;  /* 0x00000024040f7824 */ /* 0x000fe200078e0205 */
[----:B------:R-:W-:Y:S01]  /*0130*/  CS2R R4, SRZ ;  /* 0x0000000000047805 */ /* 0x000fe2000001ff00 */
[----:B--2---:R-:W-:-:S04]  /*0140*/  IMAD.WIDE R12, R13, 0x4, R8 ;  /* 0x000000040d0c7825 */ /* 0x004fc800078e0208 */
[----:B------:R-:W-:Y:S01]  /*0150*/  IMAD.WIDE R14, R15, 0x4, R8 ;  /* 0x000000040f0e7825 */ /* 0x000fe200078e0208 */
[----:B------:R-:W-:Y:S01]  /*0160*/  CS2R R8, SRZ ;  /* 0x0000000000087805 */ /* 0x000fe2000001ff00 */
[----:B------:R1:W2:Y:S05]  /*0170*/  @!P0 LDG.E.EL.128 R4, desc[UR6][R12.64] ;  /* 0x000000060c048981 */ /* 0x0002aa000c2e1d00 */
[----:B------:R3:W4:Y:S01]  /*0180*/  @!P0 LDG.E.EL.128 R8, desc[UR6][R14.64] ;  /* 0x000000060e088981 */ /* 0x000722000c2e1d00 */
[----:B------:R-:W5:Y:S01]  /*0190*/  S2UR UR5, SR_CgaCtaId ;  /* 0x00000000000579c3 */ /* 0x000f620000008800 */
[C---:B------:R-:W-:Y:S01]  /*01a0*/  IMAD.SHL.U32 R2, R18.reuse, 0x80, RZ ;  /* 0x0000008012027824 */ /* 0x040fe200078e00ff */
[----:B------:R-:W-:Y:S01]  /*01b0*/  UMOV UR4, 0x400 ;  /* 0x0000040000047882 */ /* 0x000fe20000000000 */
[----:B------:R-:W-:-:S03]  /*01c0*/  IMAD.SHL.U32 R18, R18, 0x2, RZ ;  /* 0x0000000212127824 */ /* 0x000fc600078e00ff */
[----:B------:R-:W-:Y:S02]  /*01d0*/  LOP3.LUT R19, R2, 0x380, RZ, 0xc0, !PT ;  /* 0x0000038002137812 */ /* 0x000fe400078ec0ff */
[----:B------:R-:W-:Y:S02]  /*01e0*/  LOP3.LUT R22, R18, 0xf0, RZ, 0xc0, !PT ;  /* 0x000000f012167812 */ /* 0x000fe400078ec0ff */
[C---:B-1----:R-:W-:Y:S02]  /*01f0*/  LOP3.LUT R12, R19.reuse, 0x20, RZ, 0xfc, !PT ;  /* 0x00000020130c7812 */ /* 0x042fe400078efcff */
[C---:B------:R-:W-:Y:S02]  /*0200*/  LOP3.LUT R18, R19.reuse, 0x40, RZ, 0xfc, !PT ;  /* 0x0000004013127812 */ /* 0x040fe400078efcff */
[C---:B------:R-:W-:Y:S02]  /*0210*/  LOP3.LUT R2, R19.reuse, R0, RZ, 0xfc, !PT ;  /* 0x0000000013027212 */ /* 0x040fe400078efcff */
[----:B---3--:R-:W-:Y:S01]  /*0220*/  LOP3.LUT R14, R19, 0x60, RZ, 0xfc, !PT ;  /* 0x00000060130e7812 */ /* 0x008fe200078efcff */
[----:B-----5:R-:W-:-:S06]  /*0230*/  UPRMT UR4, UR5, 0x654, UR4 ;  /* 0x0000065405047896 */ /* 0x020fcc0008000004 */
[----:B------:R-:W-:Y:S02]  /*0240*/  LEA.HI R19, R19, UR4, RZ, 0x1f ;  /* 0x0000000413137c11 */ /* 0x000fe4000f8ff8ff */
[----:B------:R-:W-:Y:S02]  /*0250*/  LEA.HI R13, R12, UR4, RZ, 0x1f ;  /* 0x000000040c0d7c11 */ /* 0x000fe4000f8ff8ff */
[----:B------:R-:W-:Y:S01]  /*0260*/  LEA.HI R15, R18, UR4, RZ, 0x1f ;  /* 0x00000004120f7c11 */ /* 0x000fe2000f8ff8ff */
[----:B------:R-:W-:Y:S01]  /*0270*/  IMAD R19, R2, 0x4, R19 ;  /* 0x0000000402137824 */ /* 0x000fe200078e0213 */
[----:B------:R-:W-:Y:S01]  /*0280*/  LEA.HI R23, R14, UR4, RZ, 0x1f ;  /* 0x000000040e177c11 */ /* 0x000fe2000f8ff8ff */
[C---:B------:R-:W-:Y:S02]  /*0290*/  IMAD R18, R2.reuse, 0x4, R13 ;  /* 0x0000000402127824 */ /* 0x040fe400078e020d */
[C---:B------:R-:W-:Y:S02]  /*02a0*/  IMAD R21, R2.reuse, 0x4, R15 ;  /* 0x0000000402157824 */ /* 0x040fe400078e020f */
[----:B------:R-:W-:Y:S01]  /*02b0*/  IMAD R20, R2, 0x4, R23 ;  /* 0x0000000402147824 */ /* 0x000fe200078e0217 */
[----:B------:R-:W-:Y:S01]  /*02c0*/  LOP3.LUT R2, R16, 0x1fc, RZ, 0xc0, !PT ;  /* 0x000001fc10027812 */ /* 0x000fe200078ec0ff */
[----:B------:R-:W-:Y:S01]  /*02d0*/  VIADD R13, R22, UR4 ;  /* 0x00000004160d7c36 */ /* 0x000fe20008000000 */
[----:B------:R-:W-:-:S03]  /*02e0*/  LOP3.LUT R16, R17, 0x1c, R16, 0xf8, !PT ;  /* 0x0000001c11107812 */ /* 0x000fc600078ef810 */
[----:B------:R-:W-:Y:S02]  /*02f0*/  IMAD R13, R2, 0x4, R13 ;  /* 0x00000004020d7824 */ /* 0x000fe400078e020d */
[----:B------:R-:W-:Y:S01]  /*0300*/  IMAD.HI R17, R16, 0x2aaaaaab, RZ ;  /* 0x2aaaaaab10117827 */ /* 0x000fe200078e02ff */
[----:B--2---:R-:W-:Y:S04]  /*0310*/  STS [R19], R4 ;  /* 0x0000000413007388 */ /* 0x004fe80000000800 */
[----:B------:R1:W-:Y:S04]  /*0320*/  STS [R18+0x80], R5 ;  /* 0x0000800512007388 */ /* 0x0003e80000000800 */
[----:B------:R2:W-:Y:S04]  /*0330*/  STS [R21+0x100], R6 ;  /* 0x0001000615007388 */ /* 0x0005e80000000800 */
[----:B------:R3:W-:Y:S01]  /*0340*/  STS [R20+0x180], R7 ;  /* 0x0001800714007388 */ /* 0x0007e20000000800 */
[----:B-1----:R-:W1:Y:S03]  /*0350*/  LDC.64 R4, c[0x0][0x218] ;  /* 0x00008600ff047b82 */ /* 0x002e660000000a00 */
[----:B----4-:R-:W-:Y:S01]  /*0360*/  STS [R19+0x40], R8 ;  /* 0x0000400813007388 */ /* 0x010fe20000000800 */
[----:B--2---:R-:W-:-:S03]  /*0370*/  SHF.R.U32.HI R6, RZ, 0x1f, R17 ;  /* 0x0000001fff067819 */ /* 0x004fc60000011611 */
[----:B------:R-:W-:Y:S01]  /*0380*/  STS [R18+0xc0], R9 ;  /* 0x0000c00912007388 */ /* 0x000fe20000000800 */
[----:B------:R-:W-:-:S03]  /*0390*/  LEA.HI.SX32 R17, R17, R6, 0x19 ;  /* 0x0000000611117211 */ /* 0x000fc600078fcaff */
[----:B------:R-:W-:Y:S01]  /*03a0*/  STS [R21+0x140], R10 ;  /* 0x0001400a15007388 */ /* 0x000fe20000000800 */
[----:B---3--:R-:W-:Y:S01]  /*03b0*/  LOP3.LUT R7, R2, 0x200, RZ, 0xfc, !PT ;  /* 0x0000020002077812 */ /* 0x008fe200078efcff */
[----:B------:R-:W-:Y:S02]  /*03c0*/  IMAD R16, R17, -0x300, R16 ;  /* 0xfffffd0011107824 */ /* 0x000fe400078e0210 */
[----:B------:R-:W-:Y:S01]  /*03d0*/  STS [R20+0x1c0], R11 ;  /* 0x0001c00b14007388 */ /* 0x000fe20000000800 */
[----:B------:R-:W-:Y:S02]  /*03e0*/  LOP3.LUT R6, R3, R0, RZ, 0xfc, !PT ;  /* 0x0000000003067212 */ /* 0x000fe400078efcff */
[----:B------:R-:W-:Y:S01]  /*03f0*/  LOP3.LUT R0, R3, 0x10, R0, 0xfe, !PT ;  /* 0x0000001003007812 */ /* 0x000fe200078efe00 */
[----:B------:R-:W-:Y:S01]  /*0400*/  BAR.SYNC.DEFER_BLOCKING 0x0 ;  /* 0x0000000000007b1d */ /* 0x000fe20000010000 */
[----:B------:R-:W-:Y:S01]  /*0410*/  SHF.R.U32.HI R7, RZ, 0x1, R7 ;  /* 0x00000001ff077819 */ /* 0x000fe20000011607 */
[----:B------:R-:W-:Y:S01]  /*0420*/  IMAD R17, R17, 0x6c00, R16 ;  /* 0x00006c0011117824 */ /* 0x000fe200078e0210 */
[----:B------:R-:W-:-:S02]  /*0430*/  ISETP.GE.AND P1, PT, R6, 0x24, PT ;  /* 0x000000240600780c */ /* 0x000fc40003f26270 */
[----:B------:R-:W-:Y:S02]  /*0440*/  ISETP.GE.AND P0, PT, R0, 0x24, PT ;  /* 0x000000240000780c */ /* 0x000fe40003f06270 */
[----:B------:R-:W-:Y:S01]  /*0450*/  LOP3.LUT R3, R7, 0x1f0, RZ, 0xc0, !PT ;  /* 0x000001f007037812 */ /* 0x000fe200078ec0ff */
[----:B------:R-:W-:-:S04]  /*0460*/  IMAD R7, R6, 0x300, R17 ;  /* 0x0000030006077824 */ /* 0x000fc800078e0211 */
[----:B-1----:R-:W-:-:S04]  /*0470*/  IMAD.WIDE R6, R7, 0x4, R4 ;  /* 0x0000000407067825 */ /* 0x002fc800078e0204 */
[----:B------:R-:W-:-:S04]  /*0480*/  VIADD R3, R3, UR4 ;  /* 0x0000000403037c36 */ /* 0x000fc80008000000 */
[----:B------:R-:W-:Y:S01]  /*0490*/  IMAD R3, R2, 0x4, R3 ;  /* 0x0000000402037824 */ /* 0x000fe200078e0203 */
[----:B------:R-:W1:Y:S04]  /*04a0*/  LDS.128 R12, [R13] ;  /* 0x000000000d0c7984 */ /* 0x000e680000000c00 */
[----:B-1----:R1:W-:Y:S01]  /*04b0*/  @!P1 STG.E.128 desc[UR6][R6.64], R12 ;  /* 0x0000000c06009986 */ /* 0x0023e2000c101d06 */
[----:B------:R-:W-:Y:S05]  /*04c0*/  @P0 EXIT ;  /* 0x000000000000094d */ /* 0x000fea0003800000 */
[----:B------:R-:W0:Y:S01]  /*04d0*/  LDS.128 R8, [R3+0x800] ;  /* 0x0008000003087984 */ /* 0x000e220000000c00 */
[----:B------:R-:W-:-:S04]  /*04e0*/  IMAD R17, R0, 0x300, R17 ;  /* 0x0000030000117824 */ /* 0x000fc800078e0211 */
[----:B------:R-:W-:-:S05]  /*04f0*/  IMAD.WIDE R4, R17, 0x4, R4 ;  /* 0x0000000411047825 */ /* 0x000fca00078e0204 */
[----:B0-----:R-:W-:Y:S01]  /*0500*/  STG.E.128 desc[UR6][R4.64], R8 ;  /* 0x0000000804007986 */ /* 0x001fe2000c101d06 */
[----:B------:R-:W-:Y:S05]  /*0510*/  EXIT ;  /* 0x000000000000794d */ /* 0x000fea0003800000 */
.L_x_0:
[----:B------:R-:W-:-:S00]  /*0520*/  BRA `(.L_x_0) ;  /* 0xfffffffc00fc7947 */ /* 0x000fc0000383ffff */
[----:B------:R-:W-:-:S00]  /*0530*/  NOP ;  /* 0x0000000000007918 */ /* 0x000fc00000000000 */
        /* <DEDUP_REMOVED lines=12> */
.L_x_1:


//--------------------- .nv.shared.triton_poi_fused_cat_36 --------------------------
	.section	.nv.shared.triton_poi_fused_cat_36,"aw",@nobits
	.sectionflags	@""
	.align	16
	.zero		1024


//--------------------- .nv.constant0.triton_poi_fused_cat_36 --------------------------
	.section	.nv.constant0.triton_poi_fused_cat_36,"a",@progbits
	.sectionflags	@""
	.align	4
.nv.constant0.triton_poi_fused_cat_36:
	.zero		552
